//
// Generated by NVIDIA NVVM Compiler
//
// Compiler Build ID: CL-36424714
// Cuda compilation tools, release 13.0, V13.0.88
// Based on NVVM 20.0.0
//

.version 9.0
.target sm_100
.address_size 64

	// .globl	_Z7reduce1IfEvPT_S1_
// _ZZ7reduce1IfEvPT_S1_E5shmem has been demoted

.visible .entry _Z7reduce1IfEvPT_S1_(
	.param .u64 .ptr .align 1 _Z7reduce1IfEvPT_S1__param_0,
	.param .u64 .ptr .align 1 _Z7reduce1IfEvPT_S1__param_1
)
{
	.reg .pred 	%p<6>;
	.reg .b32 	%r<13>;
	.reg .b32 	%f<6>;
	.reg .b64 	%rd<9>;
	// demoted variable
	.shared .align 4 .b8 _ZZ7reduce1IfEvPT_S1_E5shmem[1024];
	ld.param.u64 	%rd2, [_Z7reduce1IfEvPT_S1__param_0];
	ld.param.u64 	%rd1, [_Z7reduce1IfEvPT_S1__param_1];
	cvta.to.global.u64 	%rd3, %rd2;
	mov.u32 	%r1, %tid.x;
	mov.u32 	%r12, %ntid.x;
	mov.u32 	%r3, %ctaid.x;
	mad.lo.s32 	%r7, %r12, %r3, %r1;
	mul.wide.s32 	%rd4, %r7, 4;
	add.s64 	%rd5, %rd3, %rd4;
	ld.global.f32 	%f1, [%rd5];
	shl.b32 	%r8, %r1, 2;
	mov.u32 	%r9, _ZZ7reduce1IfEvPT_S1_E5shmem;
	add.s32 	%r4, %r9, %r8;
	st.shared.f32 	[%r4], %f1;
	bar.sync 	0;
	setp.lt.u32 	%p1, %r12, 2;
	@%p1 bra 	$L__BB0_6;
$L__BB0_1:
	shr.u32 	%r6, %r12, 1;
	setp.ge.u32 	%p2, %r1, %r6;
	@%p2 bra 	$L__BB0_3;
	shl.b32 	%r10, %r6, 2;
	add.s32 	%r11, %r4, %r10;
	ld.shared.f32 	%f2, [%r11];
	ld.shared.f32 	%f3, [%r4];
	add.f32 	%f4, %f2, %f3;
	st.shared.f32 	[%r4], %f4;
$L__BB0_3:
	setp.lt.u32 	%p3, %r12, 66;
	@%p3 bra 	$L__BB0_5;
	bar.sync 	0;
$L__BB0_5:
	setp.gt.u32 	%p4, %r12, 3;
	mov.u32 	%r12, %r6;
	@%p4 bra 	$L__BB0_1;
$L__BB0_6:
	setp.ne.s32 	%p5, %r1, 0;
	@%p5 bra 	$L__BB0_8;
	ld.shared.f32 	%f5, [_ZZ7reduce1IfEvPT_S1_E5shmem];
	cvta.to.global.u64 	%rd6, %rd1;
	mul.wide.u32 	%rd7, %r3, 4;
	add.s64 	%rd8, %rd6, %rd7;
	st.global.f32 	[%rd8], %f5;
$L__BB0_8:
	ret;

}


// ===== COMPILED SASS (sm_100) =====

	.target	sm_100

	.elftype	@"ET_EXEC"


//--------------------- .note.nv.tkinfo           --------------------------
	.section	.note.nv.tkinfo,"",@"SHT_NOTE"
	.sectionflags	@"SHF_NOTE_NV_TKINFO"
	.tkinfo
        /*0018*/ 	.word	0x00000002
        /*0030*/ 	.string	""
        /*0030*/ 	.string	"ptxas"
        /*0030*/ 	.string	"Cuda compilation tools, release 13.0, V13.0.88"
        /*0030*/ 	.string	"Build cuda_13.0.r13.0/compiler.36424714_0"
        /*0030*/ 	.string	"-arch sm_100 -m 64 "



//--------------------- .note.nv.cuinfo           --------------------------
	.section	.note.nv.cuinfo,"",@"SHT_NOTE"
	.sectionflags	@"SHF_NOTE_NV_CUINFO"
        /*0018*/ 	.short	0x0002
        /*001a*/ 	.short	0x0064
        /*001c*/ 	.short	0x0082
	.zero		2


//--------------------- .nv.info                  --------------------------
	.section	.nv.info,"",@"SHT_CUDA_INFO"
	.align	4


	//----- nvinfo : EIATTR_REGCOUNT
	.align		4
        /*0000*/ 	.byte	0x04, 0x2f
        /*0002*/ 	.short	(.L_1 - .L_0)
	.align		4
.L_0:
        /*0004*/ 	.word	index@(_Z7reduce1IfEvPT_S1_)
        /*0008*/ 	.word	0x0000000b


	//----- nvinfo : EIATTR_FRAME_SIZE
	.align		4
.L_1:
        /*000c*/ 	.byte	0x04, 0x11
        /*000e*/ 	.short	(.L_3 - .L_2)
	.align		4
.L_2:
        /*0010*/ 	.word	index@(_Z7reduce1IfEvPT_S1_)
        /*0014*/ 	.word	0x00000000


	//----- nvinfo : EIATTR_MIN_STACK_SIZE
	.align		4
.L_3:
        /*0018*/ 	.byte	0x04, 0x12
        /*001a*/ 	.short	(.L_5 - .L_4)
	.align		4
.L_4:
        /*001c*/ 	.word	index@(_Z7reduce1IfEvPT_S1_)
        /*0020*/ 	.word	0x00000000
.L_5:


//--------------------- .nv.compat                --------------------------
	.section	.nv.compat,"",@"SHT_CUDA_COMPAT_INFO"
	.align	4
        /*0000*/ 	.byte	0x02, 0x09, 0x00, 0x00, 0x02, 0x02, 0x01, 0x00, 0x02, 0x05, 0x05, 0x00, 0x03, 0x07, 0x01, 0x01
        /*0010*/ 	.byte	0x02, 0x03, 0x00, 0x00, 0x02, 0x06, 0x01, 0x00, 0x04, 0x0b, 0x08, 0x00, 0x09, 0x00, 0x00, 0x00
        /*0020*/ 	.byte	0x00, 0x00, 0x00, 0x00


//--------------------- .nv.info._Z7reduce1IfEvPT_S1_ --------------------------
	.section	.nv.info._Z7reduce1IfEvPT_S1_,"",@"SHT_CUDA_INFO"
	.sectionflags	@""
	.align	4


	//----- nvinfo : EIATTR_CUDA_API_VERSION
	.align		4
        /*0000*/ 	.byte	0x04, 0x37
        /*0002*/ 	.short	(.L_7 - .L_6)
.L_6:
        /*0004*/ 	.word	0x00000082


	//----- nvinfo : EIATTR_KPARAM_INFO
	.align		4
.L_7:
        /*0008*/ 	.byte	0x04, 0x17
        /*000a*/ 	.short	(.L_9 - .L_8)
.L_8:
        /*000c*/ 	.word	0x00000000
        /*0010*/ 	.short	0x0001
        /*0012*/ 	.short	0x0008
        /*0014*/ 	.byte	0x00, 0xf5, 0x21, 0x00


	//----- nvinfo : EIATTR_KPARAM_INFO
	.align		4
.L_9:
        /*0018*/ 	.byte	0x04, 0x17
        /*001a*/ 	.short	(.L_11 - .L_10)
.L_10:
        /*001c*/ 	.word	0x00000000
        /*0020*/ 	.short	0x0000
        /*0022*/ 	.short	0x0000
        /*0024*/ 	.byte	0x00, 0xf5, 0x21, 0x00


	//----- nvinfo : EIATTR_SPARSE_MMA_MASK
	.align		4
.L_11:
        /*0028*/ 	.byte	0x03, 0x50
        /*002a*/ 	.short	0x0000


	//----- nvinfo : EIATTR_MAXREG_COUNT
	.align		4
        /*002c*/ 	.byte	0x03, 0x1b
        /*002e*/ 	.short	0x00ff


	//----- nvinfo : EIATTR_NUM_BARRIERS
	.align		4
        /*0030*/ 	.byte	0x02, 0x4c
        /*0032*/ 	.byte	0x01
	.zero		1


	//----- nvinfo : EIATTR_MERCURY_ISA_VERSION
	.align		4
        /*0034*/ 	.byte	0x03, 0x5f
        /*0036*/ 	.short	0x0101


	//----- nvinfo : EIATTR_VRC_CTA_INIT_COUNT
	.align		4
        /*0038*/ 	.byte	0x02, 0x4a
	.zero		1
	.zero		1


	//----- nvinfo : EIATTR_EXIT_INSTR_OFFSETS
	.align		4
        /*003c*/ 	.byte	0x04, 0x1c
        /*003e*/ 	.short	(.L_13 - .L_12)


	//   ....[0]....
.L_12:
        /*0040*/ 	.word	0x000001f0


	//   ....[1]....
        /*0044*/ 	.word	0x00000270


	//----- nvinfo : EIATTR_CBANK_PARAM_SIZE
	.align		4
.L_13:
        /*0048*/ 	.byte	0x03, 0x19
        /*004a*/ 	.short	0x0010


	//----- nvinfo : EIATTR_PARAM_CBANK
	.align		4
        /*004c*/ 	.byte	0x04, 0x0a
        /*004e*/ 	.short	(.L_15 - .L_14)
	.align		4
.L_14:
        /*0050*/ 	.word	index@(.nv.constant0._Z7reduce1IfEvPT_S1_)
        /*0054*/ 	.short	0x0380
        /*0056*/ 	.short	0x0010


	//----- nvinfo : EIATTR_SW_WAR
	.align		4
.L_15:
        /*0058*/ 	.byte	0x04, 0x36
        /*005a*/ 	.short	(.L_17 - .L_16)
.L_16:
        /*005c*/ 	.word	0x00000008
.L_17:


//--------------------- .nv.callgraph             --------------------------
	.section	.nv.callgraph,"",@"SHT_CUDA_CALLGRAPH"
	.align	4
	.sectionentsize	8
	.align		4
        /*0000*/ 	.word	0x00000000
	.align		4
        /*0004*/ 	.word	0xffffffff
	.align		4
        /*0008*/ 	.word	0x00000000
	.align		4
        /*000c*/ 	.word	0xfffffffe
	.align		4
        /*0010*/ 	.word	0x00000000
	.align		4
        /*0014*/ 	.word	0xfffffffd
	.align		4
        /*0018*/ 	.word	0x00000000
	.align		4
        /*001c*/ 	.word	0xfffffffc


//--------------------- .text._Z7reduce1IfEvPT_S1_ --------------------------
	.section	.text._Z7reduce1IfEvPT_S1_,"ax",@progbits
	.align	128
        .global         _Z7reduce1IfEvPT_S1_
        .type           _Z7reduce1IfEvPT_S1_,@function
        .size           _Z7reduce1IfEvPT_S1_,(.L_x_3 - _Z7reduce1IfEvPT_S1_)
        .other          _Z7reduce1IfEvPT_S1_,@"STO_CUDA_ENTRY STV_DEFAULT"
_Z7reduce1IfEvPT_S1_:
.text._Z7reduce1IfEvPT_S1_:
[----:B------:R-:W-:Y:S01]  /*0000*/  LDC R1, c[0x0][0x37c] ;  /* 0x0000df00ff017b82 */ /* 0x000fe20000000800 */
[----:B------:R-:W0:Y:S07]  /*0010*/  S2R R6, SR_TID.X ;  /* 0x0000000000067919 */ /* 0x000e2e0000002100 */
[----:B------:R-:W1:Y:S01]  /*0020*/  LDC.64 R2, c[0x0][0x380] ;  /* 0x0000e000ff027b82 */ /* 0x000e620000000a00 */
[----:B------:R-:W0:Y:S01]  /*0030*/  LDCU UR8, c[0x0][0x360] ;  /* 0x00006c00ff0877ac */ /* 0x000e220008000800 */
[----:B------:R-:W0:Y:S01]  /*0040*/  S2R R7, SR_CTAID.X ;  /* 0x0000000000077919 */ /* 0x000e220000002500 */
[----:B------:R-:W2:Y:S01]  /*0050*/  LDCU.64 UR6, c[0x0][0x358] ;  /* 0x00006b00ff0677ac */ /* 0x000ea20008000a00 */
[----:B0-----:R-:W-:-:S04]  /*0060*/  IMAD R5, R7, UR8, R6 ;  /* 0x0000000807057c24 */ /* 0x001fc8000f8e0206 */
[----:B-1----:R-:W-:-:S06]  /*0070*/  IMAD.WIDE R2, R5, 0x4, R2 ;  /* 0x0000000405027825 */ /* 0x002fcc00078e0202 */
[----:B--2---:R-:W2:Y:S01]  /*0080*/  LDG.E R2, desc[UR6][R2.64] ;  /* 0x0000000602027981 */ /* 0x004ea2000c1e1900 */
[----:B------:R-:W0:Y:S01]  /*0090*/  S2UR UR5, SR_CgaCtaId ;  /* 0x00000000000579c3 */ /* 0x000e220000008800 */
[----:B------:R-:W-:Y:S01]  /*00a0*/  UMOV UR4, 0x400 ;  /* 0x0000040000047882 */ /* 0x000fe20000000000 */
[----:B------:R-:W-:Y:S01]  /*00b0*/  UISETP.GE.U32.AND UP0, UPT, UR8, 0x2, UPT ;  /* 0x000000020800788c */ /* 0x000fe2000bf06070 */
[----:B------:R-:W-:Y:S01]  /*00c0*/  ISETP.NE.AND P0, PT, R6, RZ, PT ;  /* 0x000000ff0600720c */ /* 0x000fe20003f05270 */
[----:B0-----:R-:W-:-:S06]  /*00d0*/  ULEA UR4, UR5, UR4, 0x18 ;  /* 0x0000000405047291 */ /* 0x001fcc000f8ec0ff */
[----:B------:R-:W-:-:S05]  /*00e0*/  LEA R5, R6, UR4, 0x2 ;  /* 0x0000000406057c11 */ /* 0x000fca000f8e10ff */
[----:B--2---:R0:W-:Y:S01]  /*00f0*/  STS [R5], R2 ;  /* 0x0000000205007388 */ /* 0x0041e20000000800 */
[----:B------:R-:W-:Y:S06]  /*0100*/  BAR.SYNC.DEFER_BLOCKING 0x0 ;  /* 0x0000000000007b1d */ /* 0x000fec0000010000 */
[----:B------:R-:W-:Y:S05]  /*0110*/  BRA.U !UP0, `(.L_x_0) ;  /* 0x0000000108347547 */ /* 0x000fea000b800000 */
[----:B------:R-:W-:-:S07]  /*0120*/  IMAD.U32 R0, RZ, RZ, UR8 ;  /* 0x00000008ff007e24 */ /* 0x000fce000f8e00ff */
.L_x_1:
[----:B------:R-:W-:Y:S02]  /*0130*/  SHF.R.U32.HI R8, RZ, 0x1, R0 ;  /* 0x00000001ff087819 */ /* 0x000fe40000011600 */
[----:B------:R-:W-:Y:S02]  /*0140*/  ISETP.GE.U32.AND P2, PT, R0, 0x42, PT ;  /* 0x000000420000780c */ /* 0x000fe40003f46070 */
[----:B------:R-:W-:-:S13]  /*0150*/  ISETP.GE.U32.AND P1, PT, R6, R8, PT ;  /* 0x000000080600720c */ /* 0x000fda0003f26070 */
[----:B0-----:R-:W-:Y:S01]  /*0160*/  @!P1 LEA R2, R8, R5, 0x2 ;  /* 0x0000000508029211 */ /* 0x001fe200078e10ff */
[----:B------:R-:W-:Y:S05]  /*0170*/  @!P1 LDS R3, [R5] ;  /* 0x0000000005039984 */ /* 0x000fea0000000800 */
[----:B------:R-:W0:Y:S02]  /*0180*/  @!P1 LDS R2, [R2] ;  /* 0x0000000002029984 */ /* 0x000e240000000800 */
[----:B0-----:R-:W-:-:S05]  /*0190*/  @!P1 FADD R4, R2, R3 ;  /* 0x0000000302049221 */ /* 0x001fca0000000000 */
[----:B------:R1:W-:Y:S01]  /*01a0*/  @!P1 STS [R5], R4 ;  /* 0x0000000405009388 */ /* 0x0003e20000000800 */
[----:B------:R-:W-:Y:S01]  /*01b0*/  @P2 BAR.SYNC.DEFER_BLOCKING 0x0 ;  /* 0x0000000000002b1d */ /* 0x000fe20000010000 */
[----:B------:R-:W-:Y:S01]  /*01c0*/  ISETP.GT.U32.AND P1, PT, R0, 0x3, PT ;  /* 0x000000030000780c */ /* 0x000fe20003f24070 */
[----:B------:R-:W-:-:S12]  /*01d0*/  IMAD.MOV.U32 R0, RZ, RZ, R8 ;  /* 0x000000ffff007224 */ /* 0x000fd800078e0008 */
[----:B-1----:R-:W-:Y:S05]  /*01e0*/  @P1 BRA `(.L_x_1) ;  /* 0xfffffffc00d01947 */ /* 0x002fea000383ffff */
.L_x_0:
[----:B------:R-:W-:Y:S05]  /*01f0*/  @P0 EXIT ;  /* 0x000000000000094d */ /* 0x000fea0003800000 */
[----:B------:R-:W1:Y:S01]  /*0200*/  S2UR UR5, SR_CgaCtaId ;  /* 0x00000000000579c3 */ /* 0x000e620000008800 */
[----:B------:R-:W-:-:S07]  /*0210*/  UMOV UR4, 0x400 ;  /* 0x0000040000047882 */ /* 0x000fce0000000000 */
[----:B0-----:R-:W0:Y:S01]  /*0220*/  LDC.64 R2, c[0x0][0x388] ;  /* 0x0000e200ff027b82 */ /* 0x001e220000000a00 */
[----:B-1----:R-:W-:Y:S01]  /*0230*/  ULEA UR4, UR5, UR4, 0x18 ;  /* 0x0000000405047291 */ /* 0x002fe2000f8ec0ff */
[----:B0-----:R-:W-:-:S08]  /*0240*/  IMAD.WIDE.U32 R2, R7, 0x4, R2 ;  /* 0x0000000407027825 */ /* 0x001fd000078e0002 */
[----:B------:R-:W0:Y:S04]  /*0250*/  LDS R5, [UR4] ;  /* 0x00000004ff057984 */ /* 0x000e280008000800 */
[----:B0-----:R-:W-:Y:S01]  /*0260*/  STG.E desc[UR6][R2.64], R5 ;  /* 0x0000000502007986 */ /* 0x001fe2000c101906 */
[----:B------:R-:W-:Y:S05]  /*0270*/  EXIT ;  /* 0x000000000000794d */ /* 0x000fea0003800000 */
.L_x_2:
[----:B------:R-:W-:-:S00]  /*0280*/  BRA `(.L_x_2) ;  /* 0xfffffffc00fc7947 */ /* 0x000fc0000383ffff */
[----:B------:R-:W-:-:S00]  /*0290*/  NOP ;  /* 0x0000000000007918 */ /* 0x000fc00000000000 */
        /* <DEDUP_REMOVED lines=14> */
.L_x_3:


//--------------------- .nv.shared._Z7reduce1IfEvPT_S1_ --------------------------
	.section	.nv.shared._Z7reduce1IfEvPT_S1_,"aw",@nobits
	.sectionflags	@""
	.align	4
.nv.shared._Z7reduce1IfEvPT_S1_:
	.zero		2048


//--------------------- .nv.shared.reserved.0     --------------------------
	.section	.nv.shared.reserved.0,"aw",@nobits
	.weak		__nv_reservedSMEM_offset_0_alias
	.size		__nv_reservedSMEM_offset_0_alias, 0, 64
	.other		__nv_reservedSMEM_offset_0_alias,@"STO_CUDA_RESERVED_SHARED STV_DEFAULT"
__nv_reservedSMEM_offset_0_alias:
	.zero		0
	.zero		64


//--------------------- .nv.constant0._Z7reduce1IfEvPT_S1_ --------------------------
	.section	.nv.constant0._Z7reduce1IfEvPT_S1_,"a",@progbits
	.sectionflags	@""
	.align	4
.nv.constant0._Z7reduce1IfEvPT_S1_:
	.zero		912


//--------------------- SYMBOLS --------------------------

	.type		.nv.reservedSmem.offset0,@object
	.size		.nv.reservedSmem.offset0,0x4
	.type		.nv.reservedSmem.cap,@object
	.size		.nv.reservedSmem.cap,0x4
